//
// Generated by NVIDIA NVVM Compiler
//
// Compiler Build ID: CL-36424714
// Cuda compilation tools, release 13.0, V13.0.88
// Based on NVVM 20.0.0
//

.version 9.0
.target sm_100
.address_size 64

	// .globl	_Z9lastDigitPiS_i

.visible .entry _Z9lastDigitPiS_i(
	.param .u64 .ptr .align 1 _Z9lastDigitPiS_i_param_0,
	.param .u64 .ptr .align 1 _Z9lastDigitPiS_i_param_1,
	.param .u32 _Z9lastDigitPiS_i_param_2
)
{
	.reg .pred 	%p<7>;
	.reg .b32 	%r<66>;
	.reg .b64 	%rd<18>;

	ld.param.u64 	%rd3, [_Z9lastDigitPiS_i_param_0];
	ld.param.u64 	%rd4, [_Z9lastDigitPiS_i_param_1];
	ld.param.u32 	%r12, [_Z9lastDigitPiS_i_param_2];
	cvta.to.global.u64 	%rd1, %rd4;
	cvta.to.global.u64 	%rd2, %rd3;
	mov.u32 	%r13, %ctaid.x;
	mov.u32 	%r14, %ntid.x;
	mov.u32 	%r15, %tid.x;
	mad.lo.s32 	%r64, %r13, %r14, %r15;
	mov.u32 	%r16, %nctaid.x;
	mul.lo.s32 	%r2, %r14, %r16;
	setp.ge.s32 	%p1, %r64, %r12;
	@%p1 bra 	$L__BB0_7;
	add.s32 	%r17, %r64, %r2;
	max.s32 	%r18, %r12, %r17;
	setp.lt.s32 	%p2, %r17, %r12;
	selp.u32 	%r19, 1, 0, %p2;
	add.s32 	%r20, %r17, %r19;
	sub.s32 	%r21, %r18, %r20;
	div.u32 	%r22, %r21, %r2;
	add.s32 	%r3, %r22, %r19;
	and.b32  	%r23, %r3, 3;
	setp.eq.s32 	%p3, %r23, 3;
	@%p3 bra 	$L__BB0_4;
	add.s32 	%r24, %r3, 1;
	and.b32  	%r25, %r24, 3;
	neg.s32 	%r62, %r25;
$L__BB0_3:
	.pragma "nounroll";
	mul.wide.s32 	%rd5, %r64, 4;
	add.s64 	%rd6, %rd1, %rd5;
	add.s64 	%rd7, %rd2, %rd5;
	ld.global.u32 	%r26, [%rd7];
	mul.hi.s32 	%r27, %r26, 1717986919;
	shr.u32 	%r28, %r27, 31;
	shr.s32 	%r29, %r27, 2;
	add.s32 	%r30, %r29, %r28;
	mul.lo.s32 	%r31, %r30, 10;
	sub.s32 	%r32, %r26, %r31;
	st.global.u32 	[%rd6], %r32;
	add.s32 	%r64, %r64, %r2;
	add.s32 	%r62, %r62, 1;
	setp.ne.s32 	%p4, %r62, 0;
	@%p4 bra 	$L__BB0_3;
$L__BB0_4:
	setp.lt.u32 	%p5, %r3, 3;
	@%p5 bra 	$L__BB0_7;
	mul.wide.s32 	%rd11, %r2, 4;
	shl.b32 	%r61, %r2, 2;
$L__BB0_6:
	mul.wide.s32 	%rd8, %r64, 4;
	add.s64 	%rd9, %rd2, %rd8;
	ld.global.u32 	%r33, [%rd9];
	mul.hi.s32 	%r34, %r33, 1717986919;
	shr.u32 	%r35, %r34, 31;
	shr.s32 	%r36, %r34, 2;
	add.s32 	%r37, %r36, %r35;
	mul.lo.s32 	%r38, %r37, 10;
	sub.s32 	%r39, %r33, %r38;
	add.s64 	%rd10, %rd1, %rd8;
	st.global.u32 	[%rd10], %r39;
	add.s64 	%rd12, %rd9, %rd11;
	ld.global.u32 	%r40, [%rd12];
	mul.hi.s32 	%r41, %r40, 1717986919;
	shr.u32 	%r42, %r41, 31;
	shr.s32 	%r43, %r41, 2;
	add.s32 	%r44, %r43, %r42;
	mul.lo.s32 	%r45, %r44, 10;
	sub.s32 	%r46, %r40, %r45;
	add.s64 	%rd13, %rd10, %rd11;
	st.global.u32 	[%rd13], %r46;
	add.s64 	%rd14, %rd12, %rd11;
	ld.global.u32 	%r47, [%rd14];
	mul.hi.s32 	%r48, %r47, 1717986919;
	shr.u32 	%r49, %r48, 31;
	shr.s32 	%r50, %r48, 2;
	add.s32 	%r51, %r50, %r49;
	mul.lo.s32 	%r52, %r51, 10;
	sub.s32 	%r53, %r47, %r52;
	add.s64 	%rd15, %rd13, %rd11;
	st.global.u32 	[%rd15], %r53;
	add.s64 	%rd16, %rd14, %rd11;
	ld.global.u32 	%r54, [%rd16];
	mul.hi.s32 	%r55, %r54, 1717986919;
	shr.u32 	%r56, %r55, 31;
	shr.s32 	%r57, %r55, 2;
	add.s32 	%r58, %r57, %r56;
	mul.lo.s32 	%r59, %r58, 10;
	sub.s32 	%r60, %r54, %r59;
	add.s64 	%rd17, %rd15, %rd11;
	st.global.u32 	[%rd17], %r60;
	add.s32 	%r64, %r61, %r64;
	setp.lt.s32 	%p6, %r64, %r12;
	@%p6 bra 	$L__BB0_6;
$L__BB0_7:
	ret;

}
	// .globl	_Z3minPii
.visible .entry _Z3minPii(
	.param .u64 .ptr .align 1 _Z3minPii_param_0,
	.param .u32 _Z3minPii_param_1
)
{
	.reg .pred 	%p<3>;
	.reg .b32 	%r<19>;
	.reg .b64 	%rd<7>;

	ld.param.u64 	%rd2, [_Z3minPii_param_0];
	ld.param.u32 	%r9, [_Z3minPii_param_1];
	cvta.to.global.u64 	%rd1, %rd2;
	mov.u32 	%r11, %ctaid.x;
	mov.u32 	%r1, %ntid.x;
	mov.u32 	%r12, %tid.x;
	mad.lo.s32 	%r2, %r11, %r1, %r12;
	setp.ge.s32 	%p1, %r2, %r9;
	mov.b32 	%r18, 2147483647;
	@%p1 bra 	$L__BB1_3;
	mov.u32 	%r14, %nctaid.x;
	mul.lo.s32 	%r3, %r1, %r14;
	mov.b32 	%r18, 2147483647;
	mov.u32 	%r16, %r2;
$L__BB1_2:
	mul.wide.s32 	%rd3, %r16, 4;
	add.s64 	%rd4, %rd1, %rd3;
	ld.global.u32 	%r15, [%rd4];
	min.s32 	%r18, %r15, %r18;
	add.s32 	%r16, %r16, %r3;
	setp.lt.s32 	%p2, %r16, %r9;
	@%p2 bra 	$L__BB1_2;
$L__BB1_3:
	mul.wide.s32 	%rd5, %r2, 4;
	add.s64 	%rd6, %rd1, %rd5;
	st.global.u32 	[%rd6], %r18;
	ret;

}


// ===== COMPILED SASS (sm_100) =====

	.target	sm_100

	.elftype	@"ET_EXEC"


//--------------------- .note.nv.tkinfo           --------------------------
	.section	.note.nv.tkinfo,"",@"SHT_NOTE"
	.sectionflags	@"SHF_NOTE_NV_TKINFO"
	.tkinfo
        /*0018*/ 	.word	0x00000002
        /*0030*/ 	.string	""
        /*0030*/ 	.string	"ptxas"
        /*0030*/ 	.string	"Cuda compilation tools, release 13.0, V13.0.88"
        /*0030*/ 	.string	"Build cuda_13.0.r13.0/compiler.36424714_0"
        /*0030*/ 	.string	"-arch sm_100 -m 64 "



//--------------------- .note.nv.cuinfo           --------------------------
	.section	.note.nv.cuinfo,"",@"SHT_NOTE"
	.sectionflags	@"SHF_NOTE_NV_CUINFO"
        /*0018*/ 	.short	0x0002
        /*001a*/ 	.short	0x0064
        /*001c*/ 	.short	0x0082
	.zero		2


//--------------------- .nv.info                  --------------------------
	.section	.nv.info,"",@"SHT_CUDA_INFO"
	.align	4


	//----- nvinfo : EIATTR_REGCOUNT
	.align		4
        /*0000*/ 	.byte	0x04, 0x2f
        /*0002*/ 	.short	(.L_1 - .L_0)
	.align		4
.L_0:
        /*0004*/ 	.word	index@(_Z9lastDigitPiS_i)
        /*0008*/ 	.word	0x00000016


	//----- nvinfo : EIATTR_FRAME_SIZE
	.align		4
.L_1:
        /*000c*/ 	.byte	0x04, 0x11
        /*000e*/ 	.short	(.L_3 - .L_2)
	.align		4
.L_2:
        /*0010*/ 	.word	index@(_Z9lastDigitPiS_i)
        /*0014*/ 	.word	0x00000000


	//----- nvinfo : EIATTR_REGCOUNT
	.align		4
.L_3:
        /*0018*/ 	.byte	0x04, 0x2f
        /*001a*/ 	.short	(.L_5 - .L_4)
	.align		4
.L_4:
        /*001c*/ 	.word	index@(_Z3minPii)
        /*0020*/ 	.word	0x0000000e


	//----- nvinfo : EIATTR_FRAME_SIZE
	.align		4
.L_5:
        /*0024*/ 	.byte	0x04, 0x11
        /*0026*/ 	.short	(.L_7 - .L_6)
	.align		4
.L_6:
        /*0028*/ 	.word	index@(_Z3minPii)
        /*002c*/ 	.word	0x00000000


	//----- nvinfo : EIATTR_MIN_STACK_SIZE
	.align		4
.L_7:
        /*0030*/ 	.byte	0x04, 0x12
        /*0032*/ 	.short	(.L_9 - .L_8)
	.align		4
.L_8:
        /*0034*/ 	.word	index@(_Z3minPii)
        /*0038*/ 	.word	0x00000000


	//----- nvinfo : EIATTR_MIN_STACK_SIZE
	.align		4
.L_9:
        /*003c*/ 	.byte	0x04, 0x12
        /*003e*/ 	.short	(.L_11 - .L_10)
	.align		4
.L_10:
        /*0040*/ 	.word	index@(_Z9lastDigitPiS_i)
        /*0044*/ 	.word	0x00000000
.L_11:


//--------------------- .nv.compat                --------------------------
	.section	.nv.compat,"",@"SHT_CUDA_COMPAT_INFO"
	.align	4
        /*0000*/ 	.byte	0x02, 0x09, 0x00, 0x00, 0x02, 0x02, 0x01, 0x00, 0x02, 0x05, 0x05, 0x00, 0x03, 0x07, 0x01, 0x01
        /*0010*/ 	.byte	0x02, 0x03, 0x00, 0x00, 0x02, 0x06, 0x01, 0x00, 0x04, 0x0b, 0x08, 0x00, 0x09, 0x00, 0x00, 0x00
        /*0020*/ 	.byte	0x00, 0x00, 0x00, 0x00


//--------------------- .nv.info._Z3minPii        --------------------------
	.section	.nv.info._Z3minPii,"",@"SHT_CUDA_INFO"
	.sectionflags	@""
	.align	4


	//----- nvinfo : EIATTR_CUDA_API_VERSION
	.align		4
        /*0000*/ 	.byte	0x04, 0x37
        /*0002*/ 	.short	(.L_13 - .L_12)
.L_12:
        /*0004*/ 	.word	0x00000082


	//----- nvinfo : EIATTR_KPARAM_INFO
	.align		4
.L_13:
        /*0008*/ 	.byte	0x04, 0x17
        /*000a*/ 	.short	(.L_15 - .L_14)
.L_14:
        /*000c*/ 	.word	0x00000000
        /*0010*/ 	.short	0x0001
        /*0012*/ 	.short	0x0008
        /*0014*/ 	.byte	0x00, 0xf0, 0x11, 0x00


	//----- nvinfo : EIATTR_KPARAM_INFO
	.align		4
.L_15:
        /*0018*/ 	.byte	0x04, 0x17
        /*001a*/ 	.short	(.L_17 - .L_16)
.L_16:
        /*001c*/ 	.word	0x00000000
        /*0020*/ 	.short	0x0000
        /*0022*/ 	.short	0x0000
        /*0024*/ 	.byte	0x00, 0xf5, 0x21, 0x00


	//----- nvinfo : EIATTR_SPARSE_MMA_MASK
	.align		4
.L_17:
        /*0028*/ 	.byte	0x03, 0x50
        /*002a*/ 	.short	0x0000


	//----- nvinfo : EIATTR_MAXREG_COUNT
	.align		4
        /*002c*/ 	.byte	0x03, 0x1b
        /*002e*/ 	.short	0x00ff


	//----- nvinfo : EIATTR_MERCURY_ISA_VERSION
	.align		4
        /*0030*/ 	.byte	0x03, 0x5f
        /*0032*/ 	.short	0x0101


	//----- nvinfo : EIATTR_VRC_CTA_INIT_COUNT
	.align		4
        /*0034*/ 	.byte	0x02, 0x4a
	.zero		1
	.zero		1


	//----- nvinfo : EIATTR_EXIT_INSTR_OFFSETS
	.align		4
        /*0038*/ 	.byte	0x04, 0x1c
        /*003a*/ 	.short	(.L_19 - .L_18)


	//   ....[0]....
.L_18:
        /*003c*/ 	.word	0x000001a0


	//----- nvinfo : EIATTR_CRS_STACK_SIZE
	.align		4
.L_19:
        /*0040*/ 	.byte	0x04, 0x1e
        /*0042*/ 	.short	(.L_21 - .L_20)
.L_20:
        /*0044*/ 	.word	0x00000000


	//----- nvinfo : EIATTR_CBANK_PARAM_SIZE
	.align		4
.L_21:
        /*0048*/ 	.byte	0x03, 0x19
        /*004a*/ 	.short	0x000c


	//----- nvinfo : EIATTR_PARAM_CBANK
	.align		4
        /*004c*/ 	.byte	0x04, 0x0a
        /*004e*/ 	.short	(.L_23 - .L_22)
	.align		4
.L_22:
        /*0050*/ 	.word	index@(.nv.constant0._Z3minPii)
        /*0054*/ 	.short	0x0380
        /*0056*/ 	.short	0x000c


	//----- nvinfo : EIATTR_SW_WAR
	.align		4
.L_23:
        /*0058*/ 	.byte	0x04, 0x36
        /*005a*/ 	.short	(.L_25 - .L_24)
.L_24:
        /*005c*/ 	.word	0x00000008
.L_25:


//--------------------- .nv.info._Z9lastDigitPiS_i --------------------------
	.section	.nv.info._Z9lastDigitPiS_i,"",@"SHT_CUDA_INFO"
	.sectionflags	@""
	.align	4


	//----- nvinfo : EIATTR_CUDA_API_VERSION
	.align		4
        /*0000*/ 	.byte	0x04, 0x37
        /*0002*/ 	.short	(.L_27 - .L_26)
.L_26:
        /*0004*/ 	.word	0x00000082


	//----- nvinfo : EIATTR_KPARAM_INFO
	.align		4
.L_27:
        /*0008*/ 	.byte	0x04, 0x17
        /*000a*/ 	.short	(.L_29 - .L_28)
.L_28:
        /*000c*/ 	.word	0x00000000
        /*0010*/ 	.short	0x0002
        /*0012*/ 	.short	0x0010
        /*0014*/ 	.byte	0x00, 0xf0, 0x11, 0x00


	//----- nvinfo : EIATTR_KPARAM_INFO
	.align		4
.L_29:
        /*0018*/ 	.byte	0x04, 0x17
        /*001a*/ 	.short	(.L_31 - .L_30)
.L_30:
        /*001c*/ 	.word	0x00000000
        /*0020*/ 	.short	0x0001
        /*0022*/ 	.short	0x0008
        /*0024*/ 	.byte	0x00, 0xf5, 0x21, 0x00


	//----- nvinfo : EIATTR_KPARAM_INFO
	.align		4
.L_31:
        /*0028*/ 	.byte	0x04, 0x17
        /*002a*/ 	.short	(.L_33 - .L_32)
.L_32:
        /*002c*/ 	.word	0x00000000
        /*0030*/ 	.short	0x0000
        /*0032*/ 	.short	0x0000
        /*0034*/ 	.byte	0x00, 0xf5, 0x21, 0x00


	//----- nvinfo : EIATTR_SPARSE_MMA_MASK
	.align		4
.L_33:
        /*0038*/ 	.byte	0x03, 0x50
        /*003a*/ 	.short	0x0000


	//----- nvinfo : EIATTR_MAXREG_COUNT
	.align		4
        /*003c*/ 	.byte	0x03, 0x1b
        /*003e*/ 	.short	0x00ff


	//----- nvinfo : EIATTR_MERCURY_ISA_VERSION
	.align		4
        /*0040*/ 	.byte	0x03, 0x5f
        /*0042*/ 	.short	0x0101


	//----- nvinfo : EIATTR_VRC_CTA_INIT_COUNT
	.align		4
        /*0044*/ 	.byte	0x02, 0x4a
	.zero		1
	.zero		1


	//----- nvinfo : EIATTR_EXIT_INSTR_OFFSETS
	.align		4
        /*0048*/ 	.byte	0x04, 0x1c
        /*004a*/ 	.short	(.L_35 - .L_34)


	//   ....[0]....
.L_34:
        /*004c*/ 	.word	0x00000090


	//   ....[1]....
        /*0050*/ 	.word	0x000003c0


	//   ....[2]....
        /*0054*/ 	.word	0x00000600


	//----- nvinfo : EIATTR_CRS_STACK_SIZE
	.align		4
.L_35:
        /*0058*/ 	.byte	0x04, 0x1e
        /*005a*/ 	.short	(.L_37 - .L_36)
.L_36:
        /*005c*/ 	.word	0x00000000


	//----- nvinfo : EIATTR_CBANK_PARAM_SIZE
	.align		4
.L_37:
        /*0060*/ 	.byte	0x03, 0x19
        /*0062*/ 	.short	0x0014


	//----- nvinfo : EIATTR_PARAM_CBANK
	.align		4
        /*0064*/ 	.byte	0x04, 0x0a
        /*0066*/ 	.short	(.L_39 - .L_38)
	.align		4
.L_38:
        /*0068*/ 	.word	index@(.nv.constant0._Z9lastDigitPiS_i)
        /*006c*/ 	.short	0x0380
        /*006e*/ 	.short	0x0014


	//----- nvinfo : EIATTR_SW_WAR
	.align		4
.L_39:
        /*0070*/ 	.byte	0x04, 0x36
        /*0072*/ 	.short	(.L_41 - .L_40)
.L_40:
        /*0074*/ 	.word	0x00000008
.L_41:


//--------------------- .nv.callgraph             --------------------------
	.section	.nv.callgraph,"",@"SHT_CUDA_CALLGRAPH"
	.align	4
	.sectionentsize	8
	.align		4
        /*0000*/ 	.word	0x00000000
	.align		4
        /*0004*/ 	.word	0xffffffff
	.align		4
        /*0008*/ 	.word	0x00000000
	.align		4
        /*000c*/ 	.word	0xfffffffe
	.align		4
        /*0010*/ 	.word	0x00000000
	.align		4
        /*0014*/ 	.word	0xfffffffd
	.align		4
        /*0018*/ 	.word	0x00000000
	.align		4
        /*001c*/ 	.word	0xfffffffc


//--------------------- .text._Z3minPii           --------------------------
	.section	.text._Z3minPii,"ax",@progbits
	.align	128
        .global         _Z3minPii
        .type           _Z3minPii,@function
        .size           _Z3minPii,(.L_x_9 - _Z3minPii)
        .other          _Z3minPii,@"STO_CUDA_ENTRY STV_DEFAULT"
_Z3minPii:
.text._Z3minPii:
[----:B------:R-:W-:Y:S01]  /*0000*/  LDC R1, c[0x0][0x37c] ;  /* 0x0000df00ff017b82 */ /* 0x000fe20000000800 */
[----:B------:R-:W0:Y:S07]  /*0010*/  S2R R3, SR_TID.X ;  /* 0x0000000000037919 */ /* 0x000e2e0000002100 */
[----:B------:R-:W0:Y:S01]  /*0020*/  S2UR UR4, SR_CTAID.X ;  /* 0x00000000000479c3 */ /* 0x000e220000002500 */
[----:B------:R-:W1:Y:S01]  /*0030*/  LDCU UR7, c[0x0][0x388] ;  /* 0x00007100ff0777ac */ /* 0x000e620008000800 */
[----:B------:R-:W-:Y:S01]  /*0040*/  BSSY.RECONVERGENT B0, `(.L_x_0) ;  /* 0x0000014000007945 */ /* 0x000fe20003800200 */
[----:B------:R-:W-:-:S05]  /*0050*/  MOV R9, 0x7fffffff ;  /* 0x7fffffff00097802 */ /* 0x000fca0000000f00 */
[----:B------:R-:W0:Y:S08]  /*0060*/  LDC R0, c[0x0][0x360] ;  /* 0x0000d800ff007b82 */ /* 0x000e300000000800 */
[----:B------:R-:W2:Y:S01]  /*0070*/  LDC.64 R4, c[0x0][0x380] ;  /* 0x0000e000ff047b82 */ /* 0x000ea20000000a00 */
[----:B0-----:R-:W-:Y:S01]  /*0080*/  IMAD R3, R0, UR4, R3 ;  /* 0x0000000400037c24 */ /* 0x001fe2000f8e0203 */
[----:B------:R-:W0:Y:S04]  /*0090*/  LDCU.64 UR4, c[0x0][0x358] ;  /* 0x00006b00ff0477ac */ /* 0x000e280008000a00 */
[C---:B-1----:R-:W-:Y:S01]  /*00a0*/  ISETP.GE.AND P0, PT, R3.reuse, UR7, PT ;  /* 0x0000000703007c0c */ /* 0x042fe2000bf06270 */
[----:B--2---:R-:W-:-:S12]  /*00b0*/  IMAD.WIDE R4, R3, 0x4, R4 ;  /* 0x0000000403047825 */ /* 0x004fd800078e0204 */
[----:B------:R-:W-:Y:S05]  /*00c0*/  @P0 BRA `(.L_x_1) ;  /* 0x00000000002c0947 */ /* 0x000fea0003800000 */
[----:B------:R-:W1:Y:S01]  /*00d0*/  LDC.64 R6, c[0x0][0x380] ;  /* 0x0000e000ff067b82 */ /* 0x000e620000000a00 */
[----:B------:R-:W2:Y:S01]  /*00e0*/  LDCU UR6, c[0x0][0x370] ;  /* 0x00006e00ff0677ac */ /* 0x000ea20008000800 */
[----:B------:R-:W-:Y:S02]  /*00f0*/  MOV R11, R3 ;  /* 0x00000003000b7202 */ /* 0x000fe40000000f00 */
[----:B------:R-:W-:Y:S01]  /*0100*/  MOV R9, 0x7fffffff ;  /* 0x7fffffff00097802 */ /* 0x000fe20000000f00 */
[----:B--2---:R-:W-:-:S07]  /*0110*/  IMAD R0, R0, UR6, RZ ;  /* 0x0000000600007c24 */ /* 0x004fce000f8e02ff */
.L_x_2:
[----:B-1----:R-:W-:-:S06]  /*0120*/  IMAD.WIDE R2, R11, 0x4, R6 ;  /* 0x000000040b027825 */ /* 0x002fcc00078e0206 */
[----:B0-----:R-:W2:Y:S01]  /*0130*/  LDG.E R2, desc[UR4][R2.64] ;  /* 0x0000000402027981 */ /* 0x001ea2000c1e1900 */
[----:B------:R-:W-:-:S04]  /*0140*/  IADD3 R11, PT, PT, R0, R11, RZ ;  /* 0x0000000b000b7210 */ /* 0x000fc80007ffe0ff */
[----:B------:R-:W-:Y:S02]  /*0150*/  ISETP.GE.AND P0, PT, R11, UR7, PT ;  /* 0x000000070b007c0c */ /* 0x000fe4000bf06270 */
[----:B--2---:R-:W-:-:S11]  /*0160*/  VIMNMX R9, PT, PT, R2, R9, PT ;  /* 0x0000000902097248 */ /* 0x004fd60003fe0100 */
[----:B------:R-:W-:Y:S05]  /*0170*/  @!P0 BRA `(.L_x_2) ;  /* 0xfffffffc00e88947 */ /* 0x000fea000383ffff */
.L_x_1:
[----:B0-----:R-:W-:Y:S05]  /*0180*/  BSYNC.RECONVERGENT B0 ;  /* 0x0000000000007941 */ /* 0x001fea0003800200 */
.L_x_0:
[----:B------:R-:W-:Y:S01]  /*0190*/  STG.E desc[UR4][R4.64], R9 ;  /* 0x0000000904007986 */ /* 0x000fe2000c101904 */
[----:B------:R-:W-:Y:S05]  /*01a0*/  EXIT ;  /* 0x000000000000794d */ /* 0x000fea0003800000 */
.L_x_3:
[----:B------:R-:W-:-:S00]  /*01b0*/  BRA `(.L_x_3) ;  /* 0xfffffffc00fc7947 */ /* 0x000fc0000383ffff */
[----:B------:R-:W-:-:S00]  /*01c0*/  NOP ;  /* 0x0000000000007918 */ /* 0x000fc00000000000 */
        /* <DEDUP_REMOVED lines=11> */
.L_x_9:


//--------------------- .text._Z9lastDigitPiS_i   --------------------------
	.section	.text._Z9lastDigitPiS_i,"ax",@progbits
	.align	128
        .global         _Z9lastDigitPiS_i
        .type           _Z9lastDigitPiS_i,@function
        .size           _Z9lastDigitPiS_i,(.L_x_10 - _Z9lastDigitPiS_i)
        .other          _Z9lastDigitPiS_i,@"STO_CUDA_ENTRY STV_DEFAULT"
_Z9lastDigitPiS_i:
.text._Z9lastDigitPiS_i:
[----:B------:R-:W-:Y:S01]  /*0000*/  LDC R1, c[0x0][0x37c] ;  /* 0x0000df00ff017b82 */ /* 0x000fe20000000800 */
[----:B------:R-:W0:Y:S07]  /*0010*/  S2R R7, SR_TID.X ;  /* 0x0000000000077919 */ /* 0x000e2e0000002100 */
[----:B------:R-:W0:Y:S01]  /*0020*/  S2UR UR4, SR_CTAID.X ;  /* 0x00000000000479c3 */ /* 0x000e220000002500 */
[----:B------:R-:W1:Y:S07]  /*0030*/  LDCU UR6, c[0x0][0x390] ;  /* 0x00007200ff0677ac */ /* 0x000e6e0008000800 */
[----:B------:R-:W0:Y:S01]  /*0040*/  LDC R0, c[0x0][0x360] ;  /* 0x0000d800ff007b82 */ /* 0x000e220000000800 */
[----:B------:R-:W2:Y:S01]  /*0050*/  LDCU UR5, c[0x0][0x370] ;  /* 0x00006e00ff0577ac */ /* 0x000ea20008000800 */
[----:B0-----:R-:W-:-:S02]  /*0060*/  IMAD R7, R0, UR4, R7 ;  /* 0x0000000400077c24 */ /* 0x001fc4000f8e0207 */
[----:B--2---:R-:W-:-:S03]  /*0070*/  IMAD R0, R0, UR5, RZ ;  /* 0x0000000500007c24 */ /* 0x004fc6000f8e02ff */
[----:B-1----:R-:W-:-:S13]  /*0080*/  ISETP.GE.AND P0, PT, R7, UR6, PT ;  /* 0x0000000607007c0c */ /* 0x002fda000bf06270 */
[----:B------:R-:W-:Y:S05]  /*0090*/  @P0 EXIT ;  /* 0x000000000000094d */ /* 0x000fea0003800000 */
[----:B------:R-:W0:Y:S01]  /*00a0*/  I2F.U32.RP R8, R0 ;  /* 0x0000000000087306 */ /* 0x000e220000209000 */
[C---:B------:R-:W-:Y:S01]  /*00b0*/  IADD3 R4, PT, PT, R0.reuse, R7, RZ ;  /* 0x0000000700047210 */ /* 0x040fe20007ffe0ff */
[----:B------:R-:W-:Y:S01]  /*00c0*/  IMAD.MOV R9, RZ, RZ, -R0 ;  /* 0x000000ffff097224 */ /* 0x000fe200078e0a00 */
[----:B------:R-:W-:Y:S01]  /*00d0*/  ISETP.NE.U32.AND P2, PT, R0, RZ, PT ;  /* 0x000000ff0000720c */ /* 0x000fe20003f45070 */
[----:B------:R-:W1:Y:S01]  /*00e0*/  LDCU.64 UR4, c[0x0][0x358] ;  /* 0x00006b00ff0477ac */ /* 0x000e620008000a00 */
[C---:B------:R-:W-:Y:S01]  /*00f0*/  ISETP.GE.AND P0, PT, R4.reuse, UR6, PT ;  /* 0x0000000604007c0c */ /* 0x040fe2000bf06270 */
[----:B------:R-:W-:Y:S01]  /*0100*/  BSSY.RECONVERGENT B0, `(.L_x_4) ;  /* 0x000002b000007945 */ /* 0x000fe20003800200 */
[----:B------:R-:W-:Y:S02]  /*0110*/  VIMNMX R5, PT, PT, R4, UR6, !PT ;  /* 0x0000000604057c48 */ /* 0x000fe4000ffe0100 */
[----:B------:R-:W-:-:S04]  /*0120*/  SEL R6, RZ, 0x1, P0 ;  /* 0x00000001ff067807 */ /* 0x000fc80000000000 */
[----:B------:R-:W-:Y:S01]  /*0130*/  IADD3 R5, PT, PT, R5, -R4, -R6 ;  /* 0x8000000405057210 */ /* 0x000fe20007ffe806 */
[----:B0-----:R-:W0:Y:S02]  /*0140*/  MUFU.RCP R8, R8 ;  /* 0x0000000800087308 */ /* 0x001e240000001000 */
[----:B0-----:R-:W-:-:S06]  /*0150*/  IADD3 R2, PT, PT, R8, 0xffffffe, RZ ;  /* 0x0ffffffe08027810 */ /* 0x001fcc0007ffe0ff */
[----:B------:R0:W2:Y:S02]  /*0160*/  F2I.FTZ.U32.TRUNC.NTZ R3, R2 ;  /* 0x0000000200037305 */ /* 0x0000a4000021f000 */
[----:B0-----:R-:W-:Y:S02]  /*0170*/  IMAD.MOV.U32 R2, RZ, RZ, RZ ;  /* 0x000000ffff027224 */ /* 0x001fe400078e00ff */
[----:B--2---:R-:W-:-:S04]  /*0180*/  IMAD R9, R9, R3, RZ ;  /* 0x0000000309097224 */ /* 0x004fc800078e02ff */
[----:B------:R-:W-:-:S06]  /*0190*/  IMAD.HI.U32 R8, R3, R9, R2 ;  /* 0x0000000903087227 */ /* 0x000fcc00078e0002 */
[----:B------:R-:W-:-:S05]  /*01a0*/  IMAD.HI.U32 R9, R8, R5, RZ ;  /* 0x0000000508097227 */ /* 0x000fca00078e00ff */
[----:B------:R-:W-:-:S05]  /*01b0*/  IADD3 R2, PT, PT, -R9, RZ, RZ ;  /* 0x000000ff09027210 */ /* 0x000fca0007ffe1ff */
[----:B------:R-:W-:Y:S02]  /*01c0*/  IMAD R5, R0, R2, R5 ;  /* 0x0000000200057224 */ /* 0x000fe400078e0205 */
[----:B------:R-:W0:Y:S03]  /*01d0*/  LDC.64 R2, c[0x0][0x388] ;  /* 0x0000e200ff027b82 */ /* 0x000e260000000a00 */
[----:B------:R-:W-:-:S13]  /*01e0*/  ISETP.GE.U32.AND P0, PT, R5, R0, PT ;  /* 0x000000000500720c */ /* 0x000fda0003f06070 */
[----:B------:R-:W-:Y:S01]  /*01f0*/  @P0 IMAD.IADD R5, R5, 0x1, -R0 ;  /* 0x0000000105050824 */ /* 0x000fe200078e0a00 */
[----:B------:R-:W-:-:S04]  /*0200*/  @P0 IADD3 R9, PT, PT, R9, 0x1, RZ ;  /* 0x0000000109090810 */ /* 0x000fc80007ffe0ff */
[-C--:B------:R-:W-:Y:S02]  /*0210*/  ISETP.GE.U32.AND P1, PT, R5, R0.reuse, PT ;  /* 0x000000000500720c */ /* 0x080fe40003f26070 */
[----:B------:R-:W2:Y:S11]  /*0220*/  LDC.64 R4, c[0x0][0x380] ;  /* 0x0000e000ff047b82 */ /* 0x000eb60000000a00 */
[----:B------:R-:W-:Y:S01]  /*0230*/  @P1 VIADD R9, R9, 0x1 ;  /* 0x0000000109091836 */ /* 0x000fe20000000000 */
[----:B------:R-:W-:-:S04]  /*0240*/  @!P2 LOP3.LUT R9, RZ, R0, RZ, 0x33, !PT ;  /* 0x00000000ff09a212 */ /* 0x000fc800078e33ff */
[----:B------:R-:W-:-:S04]  /*0250*/  IADD3 R6, PT, PT, R6, R9, RZ ;  /* 0x0000000906067210 */ /* 0x000fc80007ffe0ff */
[C---:B------:R-:W-:Y:S02]  /*0260*/  LOP3.LUT R8, R6.reuse, 0x3, RZ, 0xc0, !PT ;  /* 0x0000000306087812 */ /* 0x040fe400078ec0ff */
[----:B------:R-:W-:Y:S02]  /*0270*/  ISETP.GE.U32.AND P1, PT, R6, 0x3, PT ;  /* 0x000000030600780c */ /* 0x000fe40003f26070 */
[----:B------:R-:W-:-:S13]  /*0280*/  ISETP.NE.AND P0, PT, R8, 0x3, PT ;  /* 0x000000030800780c */ /* 0x000fda0003f05270 */
[----:B01----:R-:W-:Y:S05]  /*0290*/  @!P0 BRA `(.L_x_5) ;  /* 0x0000000000448947 */ /* 0x003fea0003800000 */
[----:B------:R-:W0:Y:S01]  /*02a0*/  LDC.64 R8, c[0x0][0x380] ;  /* 0x0000e000ff087b82 */ /* 0x000e220000000a00 */
[----:B------:R-:W-:-:S05]  /*02b0*/  VIADD R6, R6, 0x1 ;  /* 0x0000000106067836 */ /* 0x000fca0000000000 */
[----:B------:R-:W-:Y:S02]  /*02c0*/  LOP3.LUT R6, R6, 0x3, RZ, 0xc0, !PT ;  /* 0x0000000306067812 */ /* 0x000fe400078ec0ff */
[----:B------:R-:W1:Y:S02]  /*02d0*/  LDC.64 R10, c[0x0][0x388] ;  /* 0x0000e200ff0a7b82 */ /* 0x000e640000000a00 */
[----:B------:R-:W-:-:S07]  /*02e0*/  IADD3 R6, PT, PT, -R6, RZ, RZ ;  /* 0x000000ff06067210 */ /* 0x000fce0007ffe1ff */
.L_x_6:
[----:B0-----:R-:W-:-:S06]  /*02f0*/  IMAD.WIDE R14, R7, 0x4, R8 ;  /* 0x00000004070e7825 */ /* 0x001fcc00078e0208 */
[----:B---3--:R-:W3:Y:S01]  /*0300*/  LDG.E R14, desc[UR4][R14.64] ;  /* 0x000000040e0e7981 */ /* 0x008ee2000c1e1900 */
[----:B------:R-:W-:-:S05]  /*0310*/  VIADD R6, R6, 0x1 ;  /* 0x0000000106067836 */ /* 0x000fca0000000000 */
[----:B------:R-:W-:Y:S01]  /*0320*/  ISETP.NE.AND P0, PT, R6, RZ, PT ;  /* 0x000000ff0600720c */ /* 0x000fe20003f05270 */
[----:B---3--:R-:W-:-:S05]  /*0330*/  IMAD.HI R12, R14, 0x66666667, RZ ;  /* 0x666666670e0c7827 */ /* 0x008fca00078e02ff */
[----:B------:R-:W-:-:S04]  /*0340*/  SHF.R.U32.HI R13, RZ, 0x1f, R12 ;  /* 0x0000001fff0d7819 */ /* 0x000fc8000001160c */
[----:B------:R-:W-:Y:S01]  /*0350*/  LEA.HI.SX32 R17, R12, R13, 0x1e ;  /* 0x0000000d0c117211 */ /* 0x000fe200078ff2ff */
[----:B-1----:R-:W-:Y:S01]  /*0360*/  IMAD.WIDE R12, R7, 0x4, R10 ;  /* 0x00000004070c7825 */ /* 0x002fe200078e020a */
[----:B------:R-:W-:-:S03]  /*0370*/  IADD3 R7, PT, PT, R0, R7, RZ ;  /* 0x0000000700077210 */ /* 0x000fc60007ffe0ff */
[----:B------:R-:W-:-:S05]  /*0380*/  IMAD R17, R17, -0xa, R14 ;  /* 0xfffffff611117824 */ /* 0x000fca00078e020e */
[----:B------:R3:W-:Y:S01]  /*0390*/  STG.E desc[UR4][R12.64], R17 ;  /* 0x000000110c007986 */ /* 0x0007e2000c101904 */
[----:B------:R-:W-:Y:S05]  /*03a0*/  @P0 BRA `(.L_x_6) ;  /* 0xfffffffc00d00947 */ /* 0x000fea000383ffff */
.L_x_5:
[----:B------:R-:W-:Y:S05]  /*03b0*/  BSYNC.RECONVERGENT B0 ;  /* 0x0000000000007941 */ /* 0x000fea0003800200 */
.L_x_4:
[----:B------:R-:W-:Y:S05]  /*03c0*/  @!P1 EXIT ;  /* 0x000000000000994d */ /* 0x000fea0003800000 */
.L_x_7:
[----:B0-2---:R-:W-:-:S05]  /*03d0*/  IMAD.WIDE R10, R7, 0x4, R4 ;  /* 0x00000004070a7825 */ /* 0x005fca00078e0204 */
[----:B------:R-:W2:Y:S01]  /*03e0*/  LDG.E R6, desc[UR4][R10.64] ;  /* 0x000000040a067981 */ /* 0x000ea2000c1e1900 */
[----:B------:R-:W-:-:S04]  /*03f0*/  IMAD.WIDE R14, R7, 0x4, R2 ;  /* 0x00000004070e7825 */ /* 0x000fc800078e0202 */
[----:B--2---:R-:W-:-:S05]  /*0400*/  IMAD.HI R8, R6, 0x66666667, RZ ;  /* 0x6666666706087827 */ /* 0x004fca00078e02ff */
[----:B------:R-:W-:-:S04]  /*0410*/  SHF.R.U32.HI R9, RZ, 0x1f, R8 ;  /* 0x0000001fff097819 */ /* 0x000fc80000011608 */
[----:B------:R-:W-:-:S05]  /*0420*/  LEA.HI.SX32 R9, R8, R9, 0x1e ;  /* 0x0000000908097211 */ /* 0x000fca00078ff2ff */
[----:B---3--:R-:W-:Y:S02]  /*0430*/  IMAD R17, R9, -0xa, R6 ;  /* 0xfffffff609117824 */ /* 0x008fe400078e0206 */
[----:B------:R-:W-:-:S03]  /*0440*/  IMAD.WIDE R8, R0, 0x4, R10 ;  /* 0x0000000400087825 */ /* 0x000fc600078e020a */
[----:B------:R0:W-:Y:S04]  /*0450*/  STG.E desc[UR4][R14.64], R17 ;  /* 0x000000110e007986 */ /* 0x0001e8000c101904 */
[----:B------:R-:W2:Y:S01]  /*0460*/  LDG.E R6, desc[UR4][R8.64] ;  /* 0x0000000408067981 */ /* 0x000ea2000c1e1900 */
[----:B------:R-:W-:-:S04]  /*0470*/  IMAD.WIDE R10, R0, 0x4, R14 ;  /* 0x00000004000a7825 */ /* 0x000fc800078e020e */
[----:B--2---:R-:W-:-:S05]  /*0480*/  IMAD.HI R12, R6, 0x66666667, RZ ;  /* 0x66666667060c7827 */ /* 0x004fca00078e02ff */
[----:B------:R-:W-:-:S04]  /*0490*/  SHF.R.U32.HI R13, RZ, 0x1f, R12 ;  /* 0x0000001fff0d7819 */ /* 0x000fc8000001160c */
[----:B------:R-:W-:-:S05]  /*04a0*/  LEA.HI.SX32 R13, R12, R13, 0x1e ;  /* 0x0000000d0c0d7211 */ /* 0x000fca00078ff2ff */
[----:B------:R-:W-:Y:S02]  /*04b0*/  IMAD R19, R13, -0xa, R6 ;  /* 0xfffffff60d137824 */ /* 0x000fe400078e0206 */
[----:B------:R-:W-:-:S03]  /*04c0*/  IMAD.WIDE R12, R0, 0x4, R8 ;  /* 0x00000004000c7825 */ /* 0x000fc600078e0208 */
[----:B------:R1:W-:Y:S04]  /*04d0*/  STG.E desc[UR4][R10.64], R19 ;  /* 0x000000130a007986 */ /* 0x0003e8000c101904 */
[----:B------:R-:W2:Y:S01]  /*04e0*/  LDG.E R6, desc[UR4][R12.64] ;  /* 0x000000040c067981 */ /* 0x000ea2000c1e1900 */
[----:B------:R-:W-:-:S04]  /*04f0*/  IMAD.WIDE R8, R0, 0x4, R10 ;  /* 0x0000000400087825 */ /* 0x000fc800078e020a */
[----:B--2---:R-:W-:-:S05]  /*0500*/  IMAD.HI R16, R6, 0x66666667, RZ ;  /* 0x6666666706107827 */ /* 0x004fca00078e02ff */
[----:B0-----:R-:W-:-:S04]  /*0510*/  SHF.R.U32.HI R15, RZ, 0x1f, R16 ;  /* 0x0000001fff0f7819 */ /* 0x001fc80000011610 */
[----:B------:R-:W-:-:S05]  /*0520*/  LEA.HI.SX32 R15, R16, R15, 0x1e ;  /* 0x0000000f100f7211 */ /* 0x000fca00078ff2ff */
[----:B------:R-:W-:Y:S02]  /*0530*/  IMAD R17, R15, -0xa, R6 ;  /* 0xfffffff60f117824 */ /* 0x000fe400078e0206 */
[----:B------:R-:W-:-:S03]  /*0540*/  IMAD.WIDE R14, R0, 0x4, R12 ;  /* 0x00000004000e7825 */ /* 0x000fc600078e020c */
[----:B------:R0:W-:Y:S04]  /*0550*/  STG.E desc[UR4][R8.64], R17 ;  /* 0x0000001108007986 */ /* 0x0001e8000c101904 */
[----:B------:R-:W2:Y:S01]  /*0560*/  LDG.E R14, desc[UR4][R14.64] ;  /* 0x000000040e0e7981 */ /* 0x000ea2000c1e1900 */
[----:B------:R-:W-:-:S04]  /*0570*/  LEA R7, R0, R7, 0x2 ;  /* 0x0000000700077211 */ /* 0x000fc800078e10ff */
[----:B------:R-:W-:Y:S01]  /*0580*/  ISETP.GE.AND P0, PT, R7, UR6, PT ;  /* 0x0000000607007c0c */ /* 0x000fe2000bf06270 */
[----:B--2---:R-:W-:-:S05]  /*0590*/  IMAD.HI R6, R14, 0x66666667, RZ ;  /* 0x666666670e067827 */ /* 0x004fca00078e02ff */
[----:B-1----:R-:W-:-:S04]  /*05a0*/  SHF.R.U32.HI R11, RZ, 0x1f, R6 ;  /* 0x0000001fff0b7819 */ /* 0x002fc80000011606 */
[----:B------:R-:W-:Y:S01]  /*05b0*/  LEA.HI.SX32 R13, R6, R11, 0x1e ;  /* 0x0000000b060d7211 */ /* 0x000fe200078ff2ff */
[----:B------:R-:W-:-:S04]  /*05c0*/  IMAD.WIDE R10, R0, 0x4, R8 ;  /* 0x00000004000a7825 */ /* 0x000fc800078e0208 */
[----:B------:R-:W-:-:S05]  /*05d0*/  IMAD R13, R13, -0xa, R14 ;  /* 0xfffffff60d0d7824 */ /* 0x000fca00078e020e */
[----:B------:R0:W-:Y:S01]  /*05e0*/  STG.E desc[UR4][R10.64], R13 ;  /* 0x0000000d0a007986 */ /* 0x0001e2000c101904 */
[----:B------:R-:W-:Y:S05]  /*05f0*/  @!P0 BRA `(.L_x_7) ;  /* 0xfffffffc00748947 */ /* 0x000fea000383ffff */
[----:B------:R-:W-:Y:S05]  /*0600*/  EXIT ;  /* 0x000000000000794d */ /* 0x000fea0003800000 */
.L_x_8:
        /* <DEDUP_REMOVED lines=15> */
.L_x_10:


//--------------------- .nv.shared.reserved.0     --------------------------
	.section	.nv.shared.reserved.0,"aw",@nobits
	.weak		__nv_reservedSMEM_offset_0_alias
	.size		__nv_reservedSMEM_offset_0_alias, 0, 64
	.other		__nv_reservedSMEM_offset_0_alias,@"STO_CUDA_RESERVED_SHARED STV_DEFAULT"
__nv_reservedSMEM_offset_0_alias:
	.zero		0
	.zero		64


//--------------------- .nv.constant0._Z3minPii   --------------------------
	.section	.nv.constant0._Z3minPii,"a",@progbits
	.sectionflags	@""
	.align	4
.nv.constant0._Z3minPii:
	.zero		908


//--------------------- .nv.constant0._Z9lastDigitPiS_i --------------------------
	.section	.nv.constant0._Z9lastDigitPiS_i,"a",@progbits
	.sectionflags	@""
	.align	4
.nv.constant0._Z9lastDigitPiS_i:
	.zero		916


//--------------------- SYMBOLS --------------------------

	.type		.nv.reservedSmem.offset0,@object
	.size		.nv.reservedSmem.offset0,0x4
